//
// Generated by NVIDIA NVVM Compiler
//
// Compiler Build ID: CL-36424714
// Cuda compilation tools, release 13.0, V13.0.88
// Based on NVVM 20.0.0
//

.version 9.0
.target sm_100
.address_size 64

	// .globl	_Z12bitonic_sortPiii

.visible .entry _Z12bitonic_sortPiii(
	.param .u64 .ptr .align 1 _Z12bitonic_sortPiii_param_0,
	.param .u32 _Z12bitonic_sortPiii_param_1,
	.param .u32 _Z12bitonic_sortPiii_param_2
)
{
	.reg .pred 	%p<5>;
	.reg .b32 	%r<17>;
	.reg .b64 	%rd<7>;

	ld.param.u64 	%rd3, [_Z12bitonic_sortPiii_param_0];
	ld.param.u32 	%r10, [_Z12bitonic_sortPiii_param_1];
	ld.param.u32 	%r9, [_Z12bitonic_sortPiii_param_2];
	mov.u32 	%r11, %ctaid.x;
	mov.u32 	%r12, %ntid.x;
	mov.u32 	%r13, %tid.x;
	mad.lo.s32 	%r1, %r11, %r12, %r13;
	xor.b32  	%r2, %r10, %r1;
	setp.le.s32 	%p1, %r2, %r1;
	@%p1 bra 	$L__BB0_5;
	cvta.to.global.u64 	%rd4, %rd3;
	and.b32  	%r14, %r9, %r1;
	setp.ne.s32 	%p2, %r14, 0;
	mul.wide.s32 	%rd5, %r1, 4;
	add.s64 	%rd1, %rd4, %rd5;
	mul.wide.s32 	%rd6, %r2, 4;
	add.s64 	%rd2, %rd4, %rd6;
	@%p2 bra 	$L__BB0_3;
	ld.global.u32 	%r16, [%rd1];
	ld.global.u32 	%r15, [%rd2];
	setp.gt.s32 	%p4, %r16, %r15;
	@%p4 bra 	$L__BB0_4;
	bra.uni 	$L__BB0_5;
$L__BB0_3:
	ld.global.u32 	%r16, [%rd1];
	ld.global.u32 	%r15, [%rd2];
	setp.ge.s32 	%p3, %r16, %r15;
	@%p3 bra 	$L__BB0_5;
$L__BB0_4:
	st.global.u32 	[%rd1], %r15;
	st.global.u32 	[%rd2], %r16;
$L__BB0_5:
	ret;

}


// ===== COMPILED SASS (sm_100) =====

	.target	sm_100

	.elftype	@"ET_EXEC"


//--------------------- .note.nv.tkinfo           --------------------------
	.section	.note.nv.tkinfo,"",@"SHT_NOTE"
	.sectionflags	@"SHF_NOTE_NV_TKINFO"
	.tkinfo
        /*0018*/ 	.word	0x00000002
        /*0030*/ 	.string	""
        /*0030*/ 	.string	"ptxas"
        /*0030*/ 	.string	"Cuda compilation tools, release 13.0, V13.0.88"
        /*0030*/ 	.string	"Build cuda_13.0.r13.0/compiler.36424714_0"
        /*0030*/ 	.string	"-arch sm_100 -m 64 "



//--------------------- .note.nv.cuinfo           --------------------------
	.section	.note.nv.cuinfo,"",@"SHT_NOTE"
	.sectionflags	@"SHF_NOTE_NV_CUINFO"
        /*0018*/ 	.short	0x0002
        /*001a*/ 	.short	0x0064
        /*001c*/ 	.short	0x0082
	.zero		2


//--------------------- .nv.info                  --------------------------
	.section	.nv.info,"",@"SHT_CUDA_INFO"
	.align	4


	//----- nvinfo : EIATTR_REGCOUNT
	.align		4
        /*0000*/ 	.byte	0x04, 0x2f
        /*0002*/ 	.short	(.L_1 - .L_0)
	.align		4
.L_0:
        /*0004*/ 	.word	index@(_Z12bitonic_sortPiii)
        /*0008*/ 	.word	0x0000000a


	//----- nvinfo : EIATTR_FRAME_SIZE
	.align		4
.L_1:
        /*000c*/ 	.byte	0x04, 0x11
        /*000e*/ 	.short	(.L_3 - .L_2)
	.align		4
.L_2:
        /*0010*/ 	.word	index@(_Z12bitonic_sortPiii)
        /*0014*/ 	.word	0x00000000


	//----- nvinfo : EIATTR_MIN_STACK_SIZE
	.align		4
.L_3:
        /*0018*/ 	.byte	0x04, 0x12
        /*001a*/ 	.short	(.L_5 - .L_4)
	.align		4
.L_4:
        /*001c*/ 	.word	index@(_Z12bitonic_sortPiii)
        /*0020*/ 	.word	0x00000000
.L_5:


//--------------------- .nv.compat                --------------------------
	.section	.nv.compat,"",@"SHT_CUDA_COMPAT_INFO"
	.align	4
        /*0000*/ 	.byte	0x02, 0x09, 0x00, 0x00, 0x02, 0x02, 0x01, 0x00, 0x02, 0x05, 0x05, 0x00, 0x03, 0x07, 0x01, 0x01
        /*0010*/ 	.byte	0x02, 0x03, 0x00, 0x00, 0x02, 0x06, 0x01, 0x00, 0x04, 0x0b, 0x08, 0x00, 0x09, 0x00, 0x00, 0x00
        /*0020*/ 	.byte	0x00, 0x00, 0x00, 0x00


//--------------------- .nv.info._Z12bitonic_sortPiii --------------------------
	.section	.nv.info._Z12bitonic_sortPiii,"",@"SHT_CUDA_INFO"
	.sectionflags	@""
	.align	4


	//----- nvinfo : EIATTR_CUDA_API_VERSION
	.align		4
        /*0000*/ 	.byte	0x04, 0x37
        /*0002*/ 	.short	(.L_7 - .L_6)
.L_6:
        /*0004*/ 	.word	0x00000082


	//----- nvinfo : EIATTR_KPARAM_INFO
	.align		4
.L_7:
        /*0008*/ 	.byte	0x04, 0x17
        /*000a*/ 	.short	(.L_9 - .L_8)
.L_8:
        /*000c*/ 	.word	0x00000000
        /*0010*/ 	.short	0x0002
        /*0012*/ 	.short	0x000c
        /*0014*/ 	.byte	0x00, 0xf0, 0x11, 0x00


	//----- nvinfo : EIATTR_KPARAM_INFO
	.align		4
.L_9:
        /*0018*/ 	.byte	0x04, 0x17
        /*001a*/ 	.short	(.L_11 - .L_10)
.L_10:
        /*001c*/ 	.word	0x00000000
        /*0020*/ 	.short	0x0001
        /*0022*/ 	.short	0x0008
        /*0024*/ 	.byte	0x00, 0xf0, 0x11, 0x00


	//----- nvinfo : EIATTR_KPARAM_INFO
	.align		4
.L_11:
        /*0028*/ 	.byte	0x04, 0x17
        /*002a*/ 	.short	(.L_13 - .L_12)
.L_12:
        /*002c*/ 	.word	0x00000000
        /*0030*/ 	.short	0x0000
        /*0032*/ 	.short	0x0000
        /*0034*/ 	.byte	0x00, 0xf5, 0x21, 0x00


	//----- nvinfo : EIATTR_SPARSE_MMA_MASK
	.align		4
.L_13:
        /*0038*/ 	.byte	0x03, 0x50
        /*003a*/ 	.short	0x0000


	//----- nvinfo : EIATTR_MAXREG_COUNT
	.align		4
        /*003c*/ 	.byte	0x03, 0x1b
        /*003e*/ 	.short	0x00ff


	//----- nvinfo : EIATTR_MERCURY_ISA_VERSION
	.align		4
        /*0040*/ 	.byte	0x03, 0x5f
        /*0042*/ 	.short	0x0101


	//----- nvinfo : EIATTR_VRC_CTA_INIT_COUNT
	.align		4
        /*0044*/ 	.byte	0x02, 0x4a
	.zero		1
	.zero		1


	//----- nvinfo : EIATTR_EXIT_INSTR_OFFSETS
	.align		4
        /*0048*/ 	.byte	0x04, 0x1c
        /*004a*/ 	.short	(.L_15 - .L_14)


	//   ....[0]....
.L_14:
        /*004c*/ 	.word	0x00000080


	//   ....[1]....
        /*0050*/ 	.word	0x00000150


	//   ....[2]....
        /*0054*/ 	.word	0x00000190


	//   ....[3]....
        /*0058*/ 	.word	0x000001d0


	//----- nvinfo : EIATTR_CRS_STACK_SIZE
	.align		4
.L_15:
        /*005c*/ 	.byte	0x04, 0x1e
        /*005e*/ 	.short	(.L_17 - .L_16)
.L_16:
        /*0060*/ 	.word	0x00000000


	//----- nvinfo : EIATTR_CBANK_PARAM_SIZE
	.align		4
.L_17:
        /*0064*/ 	.byte	0x03, 0x19
        /*0066*/ 	.short	0x0010


	//----- nvinfo : EIATTR_PARAM_CBANK
	.align		4
        /*0068*/ 	.byte	0x04, 0x0a
        /*006a*/ 	.short	(.L_19 - .L_18)
	.align		4
.L_18:
        /*006c*/ 	.word	index@(.nv.constant0._Z12bitonic_sortPiii)
        /*0070*/ 	.short	0x0380
        /*0072*/ 	.short	0x0010


	//----- nvinfo : EIATTR_SW_WAR
	.align		4
.L_19:
        /*0074*/ 	.byte	0x04, 0x36
        /*0076*/ 	.short	(.L_21 - .L_20)
.L_20:
        /*0078*/ 	.word	0x00000008
.L_21:


//--------------------- .nv.callgraph             --------------------------
	.section	.nv.callgraph,"",@"SHT_CUDA_CALLGRAPH"
	.align	4
	.sectionentsize	8
	.align		4
        /*0000*/ 	.word	0x00000000
	.align		4
        /*0004*/ 	.word	0xffffffff
	.align		4
        /*0008*/ 	.word	0x00000000
	.align		4
        /*000c*/ 	.word	0xfffffffe
	.align		4
        /*0010*/ 	.word	0x00000000
	.align		4
        /*0014*/ 	.word	0xfffffffd
	.align		4
        /*0018*/ 	.word	0x00000000
	.align		4
        /*001c*/ 	.word	0xfffffffc


//--------------------- .text._Z12bitonic_sortPiii --------------------------
	.section	.text._Z12bitonic_sortPiii,"ax",@progbits
	.align	128
        .global         _Z12bitonic_sortPiii
        .type           _Z12bitonic_sortPiii,@function
        .size           _Z12bitonic_sortPiii,(.L_x_4 - _Z12bitonic_sortPiii)
        .other          _Z12bitonic_sortPiii,@"STO_CUDA_ENTRY STV_DEFAULT"
_Z12bitonic_sortPiii:
.text._Z12bitonic_sortPiii:
[----:B------:R-:W-:Y:S01]  /*0000*/  LDC R1, c[0x0][0x37c] ;  /* 0x0000df00ff017b82 */ /* 0x000fe20000000800 */
[----:B------:R-:W0:Y:S07]  /*0010*/  S2R R0, SR_TID.X ;  /* 0x0000000000007919 */ /* 0x000e2e0000002100 */
[----:B------:R-:W0:Y:S01]  /*0020*/  S2UR UR4, SR_CTAID.X ;  /* 0x00000000000479c3 */ /* 0x000e220000002500 */
[----:B------:R-:W1:Y:S07]  /*0030*/  LDCU UR5, c[0x0][0x388] ;  /* 0x00007100ff0577ac */ /* 0x000e6e0008000800 */
[----:B------:R-:W0:Y:S02]  /*0040*/  LDC R3, c[0x0][0x360] ;  /* 0x0000d800ff037b82 */ /* 0x000e240000000800 */
[----:B0-----:R-:W-:-:S05]  /*0050*/  IMAD R3, R3, UR4, R0 ;  /* 0x0000000403037c24 */ /* 0x001fca000f8e0200 */
[----:B-1----:R-:W-:-:S04]  /*0060*/  LOP3.LUT R0, R3, UR5, RZ, 0x3c, !PT ;  /* 0x0000000503007c12 */ /* 0x002fc8000f8e3cff */
[----:B------:R-:W-:-:S13]  /*0070*/  ISETP.GT.AND P0, PT, R0, R3, PT ;  /* 0x000000030000720c */ /* 0x000fda0003f04270 */
[----:B------:R-:W-:Y:S05]  /*0080*/  @!P0 EXIT ;  /* 0x000000000000894d */ /* 0x000fea0003800000 */
[----:B------:R-:W0:Y:S01]  /*0090*/  LDCU UR6, c[0x0][0x38c] ;  /* 0x00007180ff0677ac */ /* 0x000e220008000800 */
[----:B------:R-:W1:Y:S01]  /*00a0*/  LDC.64 R4, c[0x0][0x380] ;  /* 0x0000e000ff047b82 */ /* 0x000e620000000a00 */
[----:B------:R-:W-:Y:S01]  /*00b0*/  BSSY.RECONVERGENT B0, `(.L_x_0) ;  /* 0x000000f000007945 */ /* 0x000fe20003800200 */
[----:B------:R-:W2:Y:S01]  /*00c0*/  LDCU.64 UR4, c[0x0][0x358] ;  /* 0x00006b00ff0477ac */ /* 0x000ea20008000a00 */
[C---:B0-----:R-:W-:Y:S01]  /*00d0*/  LOP3.LUT P0, RZ, R3.reuse, UR6, RZ, 0xc0, !PT ;  /* 0x0000000603ff7c12 */ /* 0x041fe2000f80c0ff */
[----:B-1----:R-:W-:-:S04]  /*00e0*/  IMAD.WIDE R2, R3, 0x4, R4 ;  /* 0x0000000403027825 */ /* 0x002fc800078e0204 */
[----:B------:R-:W-:-:S08]  /*00f0*/  IMAD.WIDE R4, R0, 0x4, R4 ;  /* 0x0000000400047825 */ /* 0x000fd000078e0204 */
[----:B--2---:R-:W-:Y:S05]  /*0100*/  @P0 BRA `(.L_x_1) ;  /* 0x0000000000140947 */ /* 0x004fea0003800000 */
[----:B------:R-:W2:Y:S04]  /*0110*/  LDG.E R7, desc[UR4][R2.64] ;  /* 0x0000000402077981 */ /* 0x000ea8000c1e1900 */
[----:B------:R-:W2:Y:S02]  /*0120*/  LDG.E R0, desc[UR4][R4.64] ;  /* 0x0000000404007981 */ /* 0x000ea4000c1e1900 */
[----:B--2---:R-:W-:-:S13]  /*0130*/  ISETP.GT.AND P0, PT, R7, R0, PT ;  /* 0x000000000700720c */ /* 0x004fda0003f04270 */
[----:B------:R-:W-:Y:S05]  /*0140*/  @P0 BRA `(.L_x_2) ;  /* 0x0000000000140947 */ /* 0x000fea0003800000 */
[----:B------:R-:W-:Y:S05]  /*0150*/  EXIT ;  /* 0x000000000000794d */ /* 0x000fea0003800000 */
.L_x_1:
[----:B------:R-:W2:Y:S04]  /*0160*/  LDG.E R7, desc[UR4][R2.64] ;  /* 0x0000000402077981 */ /* 0x000ea8000c1e1900 */
[----:B------:R-:W2:Y:S02]  /*0170*/  LDG.E R0, desc[UR4][R4.64] ;  /* 0x0000000404007981 */ /* 0x000ea4000c1e1900 */
[----:B--2---:R-:W-:-:S13]  /*0180*/  ISETP.GE.AND P0, PT, R7, R0, PT ;  /* 0x000000000700720c */ /* 0x004fda0003f06270 */
[----:B------:R-:W-:Y:S05]  /*0190*/  @P0 EXIT ;  /* 0x000000000000094d */ /* 0x000fea0003800000 */
.L_x_2:
[----:B------:R-:W-:Y:S05]  /*01a0*/  BSYNC.RECONVERGENT B0 ;  /* 0x0000000000007941 */ /* 0x000fea0003800200 */
.L_x_0:
[----:B------:R-:W-:Y:S04]  /*01b0*/  STG.E desc[UR4][R2.64], R0 ;  /* 0x0000000002007986 */ /* 0x000fe8000c101904 */
[----:B------:R-:W-:Y:S01]  /*01c0*/  STG.E desc[UR4][R4.64], R7 ;  /* 0x0000000704007986 */ /* 0x000fe2000c101904 */
[----:B------:R-:W-:Y:S05]  /*01d0*/  EXIT ;  /* 0x000000000000794d */ /* 0x000fea0003800000 */
.L_x_3:
[----:B------:R-:W-:-:S00]  /*01e0*/  BRA `(.L_x_3) ;  /* 0xfffffffc00fc7947 */ /* 0x000fc0000383ffff */
[----:B------:R-:W-:-:S00]  /*01f0*/  NOP ;  /* 0x0000000000007918 */ /* 0x000fc00000000000 */
        /* <DEDUP_REMOVED lines=8> */
.L_x_4:


//--------------------- .nv.shared.reserved.0     --------------------------
	.section	.nv.shared.reserved.0,"aw",@nobits
	.weak		__nv_reservedSMEM_offset_0_alias
	.size		__nv_reservedSMEM_offset_0_alias, 0, 64
	.other		__nv_reservedSMEM_offset_0_alias,@"STO_CUDA_RESERVED_SHARED STV_DEFAULT"
__nv_reservedSMEM_offset_0_alias:
	.zero		0
	.zero		64


//--------------------- .nv.constant0._Z12bitonic_sortPiii --------------------------
	.section	.nv.constant0._Z12bitonic_sortPiii,"a",@progbits
	.sectionflags	@""
	.align	4
.nv.constant0._Z12bitonic_sortPiii:
	.zero		912


//--------------------- SYMBOLS --------------------------

	.type		.nv.reservedSmem.offset0,@object
	.size		.nv.reservedSmem.offset0,0x4
